	.headerflags	@"EF_CUDA_TEXMODE_UNIFIED EF_CUDA_64BIT_ADDRESS EF_CUDA_SM89 EF_CUDA_VIRTUAL_SM(EF_CUDA_SM89)"
	.elftype	@"ET_EXEC"


//--------------------- .nv.info                  --------------------------
	.section	.nv.info,"",@"SHT_CUDA_INFO"
	.align	4


	//----- nvinfo : EIATTR_REGCOUNT
	.align		4
        /*0000*/ 	.byte	0x04, 0x2f
        /*0002*/ 	.short	(.L_1 - .L_0)
	.align		4
.L_0:
        /*0004*/ 	.word	index@(triton__0d1d2d3d4d5de)
        /*0008*/ 	.word	0x00000024


	//----- nvinfo : EIATTR_MAX_STACK_SIZE
	.align		4
.L_1:
        /*000c*/ 	.byte	0x04, 0x23
        /*000e*/ 	.short	(.L_3 - .L_2)
	.align		4
.L_2:
        /*0010*/ 	.word	index@(triton__0d1d2d3d4d5de)
        /*0014*/ 	.word	0x00000000


	//----- nvinfo : EIATTR_MIN_STACK_SIZE
	.align		4
.L_3:
        /*0018*/ 	.byte	0x04, 0x12
        /*001a*/ 	.short	(.L_5 - .L_4)
	.align		4
.L_4:
        /*001c*/ 	.word	index@(triton__0d1d2d3d4d5de)
        /*0020*/ 	.word	0x00000000


	//----- nvinfo : EIATTR_FRAME_SIZE
	.align		4
.L_5:
        /*0024*/ 	.byte	0x04, 0x11
        /*0026*/ 	.short	(.L_7 - .L_6)
	.align		4
.L_6:
        /*0028*/ 	.word	index@(triton__0d1d2d3d4d5de)
        /*002c*/ 	.word	0x00000000
.L_7:


//--------------------- .nv.info.triton__0d1d2d3d4d5de --------------------------
	.section	.nv.info.triton__0d1d2d3d4d5de,"",@"SHT_CUDA_INFO"
	.align	4


	//----- nvinfo : EIATTR_CUDA_API_VERSION
	.align		4
        /*0000*/ 	.byte	0x04, 0x37
        /*0002*/ 	.short	(.L_9 - .L_8)
.L_8:
        /*0004*/ 	.word	0x0000007b


	//----- nvinfo : EIATTR_PARAM_CBANK
	.align		4
.L_9:
        /*0008*/ 	.byte	0x04, 0x0a
        /*000a*/ 	.short	(.L_11 - .L_10)
	.align		4
.L_10:
        /*000c*/ 	.word	index@(.nv.constant0.triton__0d1d2d3d4d5de)
        /*0010*/ 	.short	0x0160
        /*0012*/ 	.short	0x002c


	//----- nvinfo : EIATTR_CBANK_PARAM_SIZE
	.align		4
.L_11:
        /*0014*/ 	.byte	0x03, 0x19
        /*0016*/ 	.short	0x002c


	//----- nvinfo : EIATTR_KPARAM_INFO
	.align		4
        /*0018*/ 	.byte	0x04, 0x17
        /*001a*/ 	.short	(.L_13 - .L_12)
.L_12:
        /*001c*/ 	.word	0x00000000
        /*0020*/ 	.short	0x0005
        /*0022*/ 	.short	0x0028
        /*0024*/ 	.byte	0x00, 0xf0, 0x11, 0x00


	//----- nvinfo : EIATTR_KPARAM_INFO
	.align		4
.L_13:
        /*0028*/ 	.byte	0x04, 0x17
        /*002a*/ 	.short	(.L_15 - .L_14)
.L_14:
        /*002c*/ 	.word	0x00000000
        /*0030*/ 	.short	0x0004
        /*0032*/ 	.short	0x0020
        /*0034*/ 	.byte	0x00, 0xf0, 0x21, 0x00


	//----- nvinfo : EIATTR_KPARAM_INFO
	.align		4
.L_15:
        /*0038*/ 	.byte	0x04, 0x17
        /*003a*/ 	.short	(.L_17 - .L_16)
.L_16:
        /*003c*/ 	.word	0x00000000
        /*0040*/ 	.short	0x0003
        /*0042*/ 	.short	0x0018
        /*0044*/ 	.byte	0x00, 0xf0, 0x21, 0x00


	//----- nvinfo : EIATTR_KPARAM_INFO
	.align		4
.L_17:
        /*0048*/ 	.byte	0x04, 0x17
        /*004a*/ 	.short	(.L_19 - .L_18)
.L_18:
        /*004c*/ 	.word	0x00000000
        /*0050*/ 	.short	0x0002
        /*0052*/ 	.short	0x0010
        /*0054*/ 	.byte	0x00, 0xf0, 0x21, 0x00


	//----- nvinfo : EIATTR_KPARAM_INFO
	.align		4
.L_19:
        /*0058*/ 	.byte	0x04, 0x17
        /*005a*/ 	.short	(.L_21 - .L_20)
.L_20:
        /*005c*/ 	.word	0x00000000
        /*0060*/ 	.short	0x0001
        /*0062*/ 	.short	0x0008
        /*0064*/ 	.byte	0x00, 0xf0, 0x21, 0x00


	//----- nvinfo : EIATTR_KPARAM_INFO
	.align		4
.L_21:
        /*0068*/ 	.byte	0x04, 0x17
        /*006a*/ 	.short	(.L_23 - .L_22)
.L_22:
        /*006c*/ 	.word	0x00000000
        /*0070*/ 	.short	0x0000
        /*0072*/ 	.short	0x0000
        /*0074*/ 	.byte	0x00, 0xf0, 0x21, 0x00


	//----- nvinfo : EIATTR_MAXREG_COUNT
	.align		4
.L_23:
        /*0078*/ 	.byte	0x03, 0x1b
        /*007a*/ 	.short	0x00ff


	//----- nvinfo : EIATTR_EXIT_INSTR_OFFSETS
	.align		4
        /*007c*/ 	.byte	0x04, 0x1c
        /*007e*/ 	.short	(.L_25 - .L_24)


	//   ....[0]....
.L_24:
        /*0080*/ 	.word	0x00000860


	//----- nvinfo : EIATTR_MAX_THREADS
	.align		4
.L_25:
        /*0084*/ 	.byte	0x04, 0x05
        /*0086*/ 	.short	(.L_27 - .L_26)
.L_26:
        /*0088*/ 	.word	0x00000100
        /*008c*/ 	.word	0x00000001
        /*0090*/ 	.word	0x00000001
.L_27:


//--------------------- .nv.rel.action            --------------------------
	.section	.nv.rel.action,"",@"SHT_CUDA_RELOCINFO"
	.align	8
	.sectionentsize	8
        /*0000*/ 	.byte	0x73, 0x00, 0x00, 0x00, 0x00, 0x00, 0x00, 0x00, 0x00, 0x00, 0x00, 0x11, 0x25, 0x00, 0x05, 0x36


//--------------------- .nv.constant0.triton__0d1d2d3d4d5de --------------------------
	.section	.nv.constant0.triton__0d1d2d3d4d5de,"a",@progbits
	.align	4
.nv.constant0.triton__0d1d2d3d4d5de:
	.zero		396


//--------------------- .text.triton__0d1d2d3d4d5de --------------------------
	.section	.text.triton__0d1d2d3d4d5de,"ax",@progbits
	.sectioninfo	@"SHI_REGISTERS=36"
	.align	128
        .global         triton__0d1d2d3d4d5de
        .type           triton__0d1d2d3d4d5de,@function
        .size           triton__0d1d2d3d4d5de,(.L_x_1 - triton__0d1d2d3d4d5de)
        .other          triton__0d1d2d3d4d5de,@"STO_CUDA_ENTRY STV_DEFAULT"
triton__0d1d2d3d4d5de:
.text.triton__0d1d2d3d4d5de:
[----:B------:R-:W-:-:S02]  /*0000*/  IMAD.MOV.U32 R1, RZ, RZ, c[0x0][0x28] ;  /* 0x00000a00ff017624 */ /* 0x000fc400078e00ff */
[----:B------:R-:W0:Y:S01]  /*0010*/  S2R R0, SR_TID.X ;  /* 0x0000000000007919 */ /* 0x000e220000002100 */
[----:B------:R-:W-:Y:S01]  /*0020*/  PRMT R23, RZ, 0x7610, R23 ;  /* 0x00007610ff177816 */ /* 0x000fe20000000017 */
[----:B------:R-:W-:Y:S01]  /*0030*/  ULDC.64 UR4, c[0x0][0x118] ;  /* 0x0000460000047ab9 */ /* 0x000fe20000000a00 */
[----:B------:R-:W-:Y:S01]  /*0040*/  PRMT R18, RZ, 0x7610, R18 ;  /* 0x00007610ff127816 */ /* 0x000fe20000000012 */
[----:B------:R-:W1:Y:S01]  /*0050*/  S2R R3, SR_CTAID.X ;  /* 0x0000000000037919 */ /* 0x000e620000002500 */
[----:B------:R-:W-:Y:S01]  /*0060*/  PRMT R20, RZ, 0x7610, R20 ;  /* 0x00007610ff147816 */ /* 0x000fe20000000014 */
[----:B0-----:R-:W-:Y:S01]  /*0070*/  IMAD.SHL.U32 R0, R0, 0x2, RZ ;  /* 0x0000000200007824 */ /* 0x001fe200078e00ff */
[----:B-1----:R-:W-:-:S04]  /*0080*/  SHF.R.S32.HI R7, RZ, 0x16, R3 ;  /* 0x00000016ff077819 */ /* 0x002fc80000011403 */
[----:B------:R-:W-:Y:S02]  /*0090*/  LOP3.LUT R0, R0, 0x1fe, RZ, 0xc0, !PT ;  /* 0x000001fe00007812 */ /* 0x000fe400078ec0ff */
[----:B------:R-:W-:-:S03]  /*00a0*/  SGXT R7, R7, 0x1 ;  /* 0x000000010707781a */ /* 0x000fc60000000200 */
[----:B------:R-:W-:-:S05]  /*00b0*/  IMAD R21, R3, 0x200, R0 ;  /* 0x0000020003157824 */ /* 0x000fca00078e0200 */
[----:B------:R-:W-:Y:S02]  /*00c0*/  SHF.R.S32.HI R0, RZ, 0x1f, R21 ;  /* 0x0000001fff007819 */ /* 0x000fe40000011415 */
[-C--:B------:R-:W-:Y:S02]  /*00d0*/  LEA.HI R5, R7, R21.reuse, RZ, 0x12 ;  /* 0x0000001507057211 */ /* 0x080fe400078f90ff */
[CC--:B------:R-:W-:Y:S02]  /*00e0*/  LEA.HI R8, R0.reuse, R21.reuse, RZ, 0x11 ;  /* 0x0000001500087211 */ /* 0x0c0fe400078f88ff */
[----:B------:R-:W-:Y:S02]  /*00f0*/  LEA.HI R0, R0, R21, RZ, 0x8 ;  /* 0x0000001500007211 */ /* 0x000fe400078f40ff */
[----:B------:R-:W-:Y:S02]  /*0100*/  SHF.R.S32.HI R4, RZ, 0x11, R8 ;  /* 0x00000011ff047819 */ /* 0x000fe40000011408 */
[----:B------:R-:W-:-:S02]  /*0110*/  SHF.R.S32.HI R2, RZ, 0x8, R0 ;  /* 0x00000008ff027819 */ /* 0x000fc40000011400 */
[----:B------:R-:W-:Y:S02]  /*0120*/  LOP3.LUT R9, R4, 0xffff, RZ, 0xc0, !PT ;  /* 0x0000ffff04097812 */ /* 0x000fe400078ec0ff */
[----:B------:R-:W-:Y:S02]  /*0130*/  LEA.HI R3, R2, R2, RZ, 0x9 ;  /* 0x0000000202037211 */ /* 0x000fe400078f48ff */
[----:B------:R-:W-:Y:S02]  /*0140*/  LEA.HI R6, R9, R4, RZ, 0x11 ;  /* 0x0000000409067211 */ /* 0x000fe400078f88ff */
[----:B------:R-:W-:Y:S02]  /*0150*/  LOP3.LUT R3, R3, 0xffe00, RZ, 0xc0, !PT ;  /* 0x000ffe0003037812 */ /* 0x000fe400078ec0ff */
[----:B------:R-:W-:Y:S02]  /*0160*/  SHF.R.S32.HI R10, RZ, 0x12, R5 ;  /* 0x00000012ff0a7819 */ /* 0x000fe40000011405 */
[----:B------:R-:W-:Y:S01]  /*0170*/  LOP3.LUT R5, R6, 0xfffe, RZ, 0xc0, !PT ;  /* 0x0000fffe06057812 */ /* 0x000fe200078ec0ff */
[----:B------:R-:W-:Y:S01]  /*0180*/  IMAD.IADD R3, R2, 0x1, -R3 ;  /* 0x0000000102037824 */ /* 0x000fe200078e0a03 */
[----:B------:R-:W-:-:S02]  /*0190*/  IADD3 R6, R21, 0x1, RZ ;  /* 0x0000000115067810 */ /* 0x000fc40007ffe0ff */
[----:B------:R-:W-:Y:S01]  /*01a0*/  LOP3.LUT R0, R0, 0xffffff00, RZ, 0xc0, !PT ;  /* 0xffffff0000007812 */ /* 0x000fe200078ec0ff */
[----:B------:R-:W-:Y:S01]  /*01b0*/  IMAD.MOV R5, RZ, RZ, -R5 ;  /* 0x000000ffff057224 */ /* 0x000fe200078e0a05 */
[----:B------:R-:W-:Y:S01]  /*01c0*/  LEA.HI R2, R7, R6, RZ, 0x8 ;  /* 0x0000000607027211 */ /* 0x000fe200078f40ff */
[----:B------:R-:W-:Y:S02]  /*01d0*/  IMAD R10, R3, 0x4, R10 ;  /* 0x00000004030a7824 */ /* 0x000fe400078e020a */
[----:B------:R-:W-:Y:S01]  /*01e0*/  IMAD.IADD R11, R21, 0x1, -R0 ;  /* 0x00000001150b7824 */ /* 0x000fe200078e0a00 */
[----:B------:R-:W-:Y:S01]  /*01f0*/  PRMT R3, R5, 0x7710, RZ ;  /* 0x0000771005037816 */ /* 0x000fe200000000ff */
[----:B------:R-:W-:Y:S01]  /*0200*/  IMAD.SHL.U32 R16, R10, 0x400, RZ ;  /* 0x000004000a107824 */ /* 0x000fe200078e00ff */
[----:B------:R-:W-:Y:S02]  /*0210*/  LOP3.LUT R17, R2, 0xffffff00, RZ, 0xc0, !PT ;  /* 0xffffff0002117812 */ /* 0x000fe400078ec0ff */
[C---:B------:R-:W-:Y:S01]  /*0220*/  ISETP.GE.AND P0, PT, R11.reuse, 0x80, PT ;  /* 0x000000800b00780c */ /* 0x040fe20003f06270 */
[----:B------:R-:W-:Y:S01]  /*0230*/  IMAD.IADD R4, R4, 0x1, R3 ;  /* 0x0000000104047824 */ /* 0x000fe200078e0203 */
[----:B------:R-:W-:Y:S01]  /*0240*/  SHF.R.S32.HI R0, RZ, 0x1f, R16 ;  /* 0x0000001fff007819 */ /* 0x000fe20000011410 */
[----:B------:R-:W-:Y:S01]  /*0250*/  IMAD.IADD R17, R6, 0x1, -R17 ;  /* 0x0000000106117824 */ /* 0x000fe200078e0a11 */
[----:B------:R-:W-:-:S02]  /*0260*/  IADD3 R2, P1, R11, R16, RZ ;  /* 0x000000100b027210 */ /* 0x000fc40007f3e0ff */
[----:B------:R-:W-:Y:S02]  /*0270*/  PRMT R29, R4, 0x9910, RZ ;  /* 0x00009910041d7816 */ /* 0x000fe400000000ff */
[----:B------:R-:W-:Y:S02]  /*0280*/  LEA.HI.X.SX32 R5, R11, R0, 0x1, P1 ;  /* 0x000000000b057211 */ /* 0x000fe400008f0eff */
[C---:B------:R-:W-:Y:S01]  /*0290*/  LEA R4, P2, R2.reuse, c[0x0][0x160], 0x1 ;  /* 0x0000580002047a11 */ /* 0x040fe200078408ff */
[----:B------:R-:W-:Y:S01]  /*02a0*/  IMAD.SHL.U32 R29, R29, 0x100, RZ ;  /* 0x000001001d1d7824 */ /* 0x000fe200078e00ff */
[----:B------:R-:W-:Y:S02]  /*02b0*/  IADD3 R3, P3, R17, R16, RZ ;  /* 0x0000001011037210 */ /* 0x000fe40007f7e0ff */
[----:B------:R-:W-:Y:S02]  /*02c0*/  LEA.HI.X R5, R2, c[0x0][0x164], R5, 0x1, P2 ;  /* 0x0000590002057a11 */ /* 0x000fe400010f0c05 */
[----:B------:R-:W-:-:S02]  /*02d0*/  ISETP.GT.AND P1, PT, R11, 0x7f, PT ;  /* 0x0000007f0b00780c */ /* 0x000fc40003f24270 */
[----:B------:R-:W-:Y:S01]  /*02e0*/  LEA.HI.X.SX32 R0, R17, R0, 0x1, P3 ;  /* 0x0000000011007211 */ /* 0x000fe200018f0eff */
[----:B------:R-:W-:Y:S01]  /*02f0*/  IMAD.WIDE R12, R29, 0x2, R4 ;  /* 0x000000021d0c7825 */ /* 0x000fe200078e0204 */
[----:B------:R-:W-:Y:S01]  /*0300*/  LEA R2, P2, R3, c[0x0][0x160], 0x1 ;  /* 0x0000580003027a11 */ /* 0x000fe200078408ff */
[----:B------:R0:W2:Y:S01]  /*0310*/  @!P0 LDG.E.U16 R20, [R4.64+0x500] ;  /* 0x0005000404148981 */ /* 0x0000a2000c1e1500 */
[----:B------:R-:W-:Y:S02]  /*0320*/  ISETP.GE.AND P3, PT, R17, 0x80, PT ;  /* 0x000000801100780c */ /* 0x000fe40003f66270 */
[----:B------:R-:W-:Y:S01]  /*0330*/  LEA.HI.X R3, R3, c[0x0][0x164], R0, 0x1, P2 ;  /* 0x0000590003037a11 */ /* 0x000fe200010f0c00 */
[----:B------:R1:W3:Y:S01]  /*0340*/  @!P0 LDG.E.U16 R23, [R12.64+0x100] ;  /* 0x000100040c178981 */ /* 0x0002e2000c1e1500 */
[----:B------:R-:W-:Y:S02]  /*0350*/  ISETP.GT.AND P2, PT, R17, 0x7f, PT ;  /* 0x0000007f1100780c */ /* 0x000fe40003f44270 */
[----:B------:R-:W-:Y:S01]  /*0360*/  PRMT R19, RZ, 0x7610, R19 ;  /* 0x00007610ff137816 */ /* 0x000fe20000000013 */
[----:B------:R1:W4:Y:S01]  /*0370*/  @P1 LDG.E.U16 R18, [R12.64+-0x100] ;  /* 0xffff00040c121981 */ /* 0x000322000c1e1500 */
[----:B------:R-:W-:-:S02]  /*0380*/  LOP3.LUT R8, R8, 0xfffe0000, RZ, 0xc0, !PT ;  /* 0xfffe000008087812 */ /* 0x000fc400078ec0ff */
[----:B------:R-:W-:Y:S02]  /*0390*/  LEA.HI R9, R7, R6, RZ, 0x11 ;  /* 0x0000000607097211 */ /* 0x000fe400078f88ff */
[----:B------:R-:W-:Y:S01]  /*03a0*/  PRMT R26, RZ, 0x7610, R26 ;  /* 0x00007610ff1a7816 */ /* 0x000fe2000000001a */
[----:B------:R0:W5:Y:S01]  /*03b0*/  @P1 LDG.E.U16 R19, [R4.64+0x300] ;  /* 0x0003000404131981 */ /* 0x000162000c1e1500 */
[----:B------:R-:W-:Y:S02]  /*03c0*/  PRMT R25, RZ, 0x7610, R25 ;  /* 0x00007610ff197816 */ /* 0x000fe40000000019 */
[----:B------:R-:W-:Y:S01]  /*03d0*/  PRMT R22, RZ, 0x7610, R22 ;  /* 0x00007610ff167816 */ /* 0x000fe20000000016 */
[----:B-1----:R-:W-:Y:S01]  /*03e0*/  IMAD.WIDE R12, R29, 0x2, R2 ;  /* 0x000000021d0c7825 */ /* 0x002fe200078e0202 */
[----:B------:R-:W-:Y:S01]  /*03f0*/  PRMT R24, RZ, 0x7610, R24 ;  /* 0x00007610ff187816 */ /* 0x000fe20000000018 */
[----:B------:R1:W5:Y:S01]  /*0400*/  @!P3 LDG.E.U16 R26, [R2.64+0x500] ;  /* 0x00050004021ab981 */ /* 0x000362000c1e1500 */
[----:B------:R-:W-:Y:S01]  /*0410*/  LOP3.LUT R9, R9, 0xfffe0000, RZ, 0xc0, !PT ;  /* 0xfffe000009097812 */ /* 0x000fe200078ec0ff */
[----:B------:R-:W-:-:S02]  /*0420*/  IMAD.MOV.U32 R0, RZ, RZ, 0x2 ;  /* 0x00000002ff007424 */ /* 0x000fc400078e00ff */
[----:B------:R-:W-:Y:S01]  /*0430*/  IMAD.IADD R7, R21, 0x1, -R8 ;  /* 0x0000000115077824 */ /* 0x000fe200078e0a08 */
[----:B------:R1:W5:Y:S01]  /*0440*/  @P2 LDG.E.U16 R25, [R2.64+0x300] ;  /* 0x0003000402192981 */ /* 0x000362000c1e1500 */
[----:B------:R-:W-:Y:S02]  /*0450*/  IMAD.IADD R31, R6, 0x1, -R9 ;  /* 0x00000001061f7824 */ /* 0x000fe400078e0a09 */
[----:B------:R-:W-:Y:S01]  /*0460*/  IMAD.WIDE R14, R7, R0, c[0x0][0x170] ;  /* 0x00005c00070e7625 */ /* 0x000fe200078e0200 */
[----:B------:R-:W5:Y:S01]  /*0470*/  @!P3 LDG.E.U16 R22, [R12.64+0x100] ;  /* 0x000100040c16b981 */ /* 0x000f62000c1e1500 */
[----:B------:R-:W-:-:S03]  /*0480*/  IADD3 R33, R29, R16, R11 ;  /* 0x000000101d217210 */ /* 0x000fc60007ffe00b */
[----:B------:R-:W5:Y:S01]  /*0490*/  @P2 LDG.E.U16 R24, [R12.64+-0x100] ;  /* 0xffff00040c182981 */ /* 0x000f62000c1e1500 */
[----:B------:R-:W-:Y:S01]  /*04a0*/  IMAD.WIDE R10, R31, R0, c[0x0][0x170] ;  /* 0x00005c001f0a7625 */ /* 0x000fe200078e0200 */
[----:B------:R-:W-:Y:S02]  /*04b0*/  IADD3 R29, R29, R16, R17 ;  /* 0x000000101d1d7210 */ /* 0x000fe40007ffe011 */
[----:B------:R0:W5:Y:S01]  /*04c0*/  LDG.E.EL.U16 R27, [R14.64] ;  /* 0x000000040e1b7981 */ /* 0x000162000c2e1500 */
[----:B------:R-:W-:-:S03]  /*04d0*/  IMAD.WIDE R8, R31, R0, c[0x0][0x168] ;  /* 0x00005a001f087625 */ /* 0x000fc600078e0200 */
[----:B------:R-:W5:Y:S01]  /*04e0*/  LDG.E.EL.U16 R10, [R10.64] ;  /* 0x000000040a0a7981 */ /* 0x000f62000c2e1500 */
[----:B------:R-:W-:-:S03]  /*04f0*/  IMAD.WIDE R6, R7, R0, c[0x0][0x168] ;  /* 0x00005a0007067625 */ /* 0x000fc600078e0200 */
[----:B------:R2:W5:Y:S01]  /*0500*/  LDG.E.EL.U16 R8, [R8.64] ;  /* 0x0000000408087981 */ /* 0x000562000c2e1500 */
[----:B------:R-:W-:-:S03]  /*0510*/  IMAD.WIDE R16, R33, R0, c[0x0][0x160] ;  /* 0x0000580021107625 */ /* 0x000fc600078e0200 */
[----:B-1----:R1:W5:Y:S01]  /*0520*/  LDG.E.U16 R2, [R2.64+0x400] ;  /* 0x0004000402027981 */ /* 0x002362000c1e1500 */
[----:B0-----:R-:W-:-:S03]  /*0530*/  IMAD.WIDE R14, R29, R0, c[0x0][0x160] ;  /* 0x000058001d0e7625 */ /* 0x001fc600078e0200 */
[----:B------:R0:W5:Y:S04]  /*0540*/  LDG.E.EL.U16 R6, [R6.64] ;  /* 0x0000000406067981 */ /* 0x000168000c2e1500 */
[----:B------:R0:W5:Y:S04]  /*0550*/  LDG.E.U16 R4, [R4.64+0x400] ;  /* 0x0004000404047981 */ /* 0x000168000c1e1500 */
[----:B------:R-:W5:Y:S04]  /*0560*/  LDG.E.U16 R16, [R16.64] ;  /* 0x0000000410107981 */ /* 0x000f68000c1e1500 */
[----:B------:R-:W5:Y:S01]  /*0570*/  LDG.E.U16 R14, [R14.64] ;  /* 0x000000040e0e7981 */ /* 0x000f62000c1e1500 */
[----:B--2---:R-:W-:-:S02]  /*0580*/  SEL R20, R20, RZ, !P0 ;  /* 0x000000ff14147207 */ /* 0x004fc40004000000 */
[----:B---3--:R-:W-:-:S03]  /*0590*/  SEL R23, R23, RZ, !P0 ;  /* 0x000000ff17177207 */ /* 0x008fc60004000000 */
[----:B0-----:R-:W-:Y:S01]  /*05a0*/  IMAD.U32 R7, R20, 0x10000, RZ ;  /* 0x0001000014077824 */ /* 0x001fe200078e00ff */
[----:B----4-:R-:W-:Y:S01]  /*05b0*/  SEL R18, R18, RZ, P1 ;  /* 0x000000ff12127207 */ /* 0x010fe20000800000 */
[----:B------:R-:W-:Y:S01]  /*05c0*/  IMAD.U32 R9, R23, 0x10000, RZ ;  /* 0x0001000017097824 */ /* 0x000fe200078e00ff */
[----:B-----5:R-:W-:-:S03]  /*05d0*/  SEL R19, R19, RZ, P1 ;  /* 0x000000ff13137207 */ /* 0x020fc60000800000 */
[----:B-1----:R-:W-:Y:S02]  /*05e0*/  FADD R3, RZ, -R9 ;  /* 0x80000009ff037221 */ /* 0x002fe40000000000 */
[----:B------:R-:W-:Y:S01]  /*05f0*/  IMAD.U32 R5, R19, 0x10000, RZ ;  /* 0x0001000013057824 */ /* 0x000fe200078e00ff */
[----:B------:R-:W-:Y:S01]  /*0600*/  SEL R26, R26, RZ, !P3 ;  /* 0x000000ff1a1a7207 */ /* 0x000fe20005800000 */
[----:B------:R-:W-:Y:S01]  /*0610*/  FADD R7, RZ, -R7 ;  /* 0x80000007ff077221 */ /* 0x000fe20000000000 */
[----:B------:R-:W-:Y:S01]  /*0620*/  SEL R25, R25, RZ, P2 ;  /* 0x000000ff19197207 */ /* 0x000fe20001000000 */
[----:B------:R-:W-:Y:S01]  /*0630*/  IMAD.U32 R9, R18, 0x10000, RZ ;  /* 0x0001000012097824 */ /* 0x000fe200078e00ff */
[----:B------:R-:W-:Y:S02]  /*0640*/  SEL R22, R22, RZ, !P3 ;  /* 0x000000ff16167207 */ /* 0x000fe40005800000 */
[----:B------:R-:W-:Y:S01]  /*0650*/  SEL R24, R24, RZ, P2 ;  /* 0x000000ff18187207 */ /* 0x000fe20001000000 */
[----:B------:R-:W-:Y:S01]  /*0660*/  IMAD.U32 R26, R26, 0x10000, RZ ;  /* 0x000100001a1a7824 */ /* 0x000fe200078e00ff */
[----:B------:R-:W-:Y:S01]  /*0670*/  @P0 FSEL R7, R5, RZ, P1 ;  /* 0x000000ff05070208 */ /* 0x000fe20000800000 */
[----:B------:R-:W-:-:S02]  /*0680*/  IMAD.U32 R25, R25, 0x10000, RZ ;  /* 0x0001000019197824 */ /* 0x000fc400078e00ff */
[----:B------:R-:W-:Y:S02]  /*0690*/  IMAD.U32 R22, R22, 0x10000, RZ ;  /* 0x0001000016167824 */ /* 0x000fe400078e00ff */
[----:B------:R-:W-:Y:S02]  /*06a0*/  IMAD.U32 R12, R27, 0x10000, RZ ;  /* 0x000100001b0c7824 */ /* 0x000fe400078e00ff */
[----:B------:R-:W-:Y:S01]  /*06b0*/  IMAD.U32 R24, R24, 0x10000, RZ ;  /* 0x0001000018187824 */ /* 0x000fe200078e00ff */
[----:B------:R-:W-:Y:S01]  /*06c0*/  @P0 FSEL R3, R9, RZ, P1 ;  /* 0x000000ff09030208 */ /* 0x000fe20000800000 */
[----:B------:R-:W-:Y:S01]  /*06d0*/  FADD R26, RZ, -R26 ;  /* 0x8000001aff1a7221 */ /* 0x000fe20000000000 */
[----:B------:R-:W-:Y:S01]  /*06e0*/  FADD R22, RZ, -R22 ;  /* 0x80000016ff167221 */ /* 0x000fe20000000000 */
[----:B------:R-:W-:Y:S01]  /*06f0*/  FMUL R9, R7, R12 ;  /* 0x0000000c07097220 */ /* 0x000fe20000400000 */
[----:B------:R-:W-:Y:S01]  /*0700*/  @P3 FSEL R26, R25, RZ, P2 ;  /* 0x000000ff191a3208 */ /* 0x000fe20001000000 */
[----:B------:R-:W-:Y:S01]  /*0710*/  IMAD.U32 R7, R10, 0x10000, RZ ;  /* 0x000100000a077824 */ /* 0x000fe200078e00ff */
[----:B------:R-:W-:Y:S01]  /*0720*/  @P3 FSEL R22, R24, RZ, P2 ;  /* 0x000000ff18163208 */ /* 0x000fe20001000000 */
[----:B------:R-:W-:Y:S01]  /*0730*/  FMUL R12, R12, R3 ;  /* 0x000000030c0c7220 */ /* 0x000fe20000400000 */
[----:B------:R-:W-:Y:S01]  /*0740*/  IMAD.U32 R5, R8, 0x10000, RZ ;  /* 0x0001000008057824 */ /* 0x000fe200078e00ff */
[----:B------:R-:W-:Y:S01]  /*0750*/  FMUL R11, R26, R7 ;  /* 0x000000071a0b7220 */ /* 0x000fe20000400000 */
[----:B------:R-:W-:Y:S01]  /*0760*/  IMAD.U32 R2, R2, 0x10000, RZ ;  /* 0x0001000002027824 */ /* 0x000fe200078e00ff */
[----:B------:R-:W-:Y:S01]  /*0770*/  FMUL R22, R7, R22 ;  /* 0x0000001607167220 */ /* 0x000fe20000400000 */
[----:B------:R-:W-:-:S02]  /*0780*/  IMAD.U32 R3, R6, 0x10000, RZ ;  /* 0x0001000006037824 */ /* 0x000fc400078e00ff */
[----:B------:R-:W-:Y:S01]  /*0790*/  IMAD.U32 R4, R4, 0x10000, RZ ;  /* 0x0001000004047824 */ /* 0x000fe200078e00ff */
[----:B------:R-:W-:Y:S01]  /*07a0*/  FFMA R7, R2, R5, R11 ;  /* 0x0000000502077223 */ /* 0x000fe2000000000b */
[----:B------:R-:W-:Y:S02]  /*07b0*/  IMAD.U32 R16, R16, 0x10000, RZ ;  /* 0x0001000010107824 */ /* 0x000fe400078e00ff */
[----:B------:R-:W-:Y:S01]  /*07c0*/  IMAD.U32 R14, R14, 0x10000, RZ ;  /* 0x000100000e0e7824 */ /* 0x000fe200078e00ff */
[----:B------:R-:W-:Y:S01]  /*07d0*/  FFMA R4, R4, R3, R9 ;  /* 0x0000000304047223 */ /* 0x000fe20000000009 */
[----:B------:R-:W-:Y:S02]  /*07e0*/  FFMA R12, R3, R16, R12 ;  /* 0x00000010030c7223 */ /* 0x000fe4000000000c */
[----:B------:R-:W-:Y:S01]  /*07f0*/  FFMA R5, R5, R14, R22 ;  /* 0x0000000e05057223 */ /* 0x000fe20000000016 */
[----:B------:R-:W-:Y:S01]  /*0800*/  IMAD.WIDE R2, R21, R0, c[0x0][0x178] ;  /* 0x00005e0015027625 */ /* 0x000fe200078e0200 */
[----:B------:R-:W-:-:S03]  /*0810*/  F2FP.BF16.F32.PACK_AB R7, R7, R4 ;  /* 0x000000040707723e */ /* 0x000fc600000010ff */
[----:B------:R-:W-:Y:S01]  /*0820*/  F2FP.BF16.F32.PACK_AB R9, R5, R12 ;  /* 0x0000000c0509723e */ /* 0x000fe200000010ff */
[----:B------:R-:W-:Y:S01]  /*0830*/  IMAD.WIDE R4, R21, R0, c[0x0][0x180] ;  /* 0x0000600015047625 */ /* 0x000fe200078e0200 */
[----:B------:R-:W-:Y:S04]  /*0840*/  STG.E [R2.64], R7 ;  /* 0x0000000702007986 */ /* 0x000fe8000c101904 */
[----:B------:R-:W-:Y:S01]  /*0850*/  STG.E [R4.64], R9 ;  /* 0x0000000904007986 */ /* 0x000fe2000c101904 */
[----:B------:R-:W-:Y:S05]  /*0860*/  EXIT ;  /* 0x000000000000794d */ /* 0x000fea0003800000 */
.L_x_0:
[----:B------:R-:W-:-:S00]  /*0870*/  BRA `(.L_x_0) ;  /* 0xfffffff000007947 */ /* 0x000fc0000383ffff */
[----:B------:R-:W-:-:S00]  /*0880*/  NOP ;  /* 0x0000000000007918 */ /* 0x000fc00000000000 */
[----:B------:R-:W-:-:S00]  /*0890*/  NOP ;  /* 0x0000000000007918 */ /* 0x000fc00000000000 */
[----:B------:R-:W-:-:S00]  /*08a0*/  NOP ;  /* 0x0000000000007918 */ /* 0x000fc00000000000 */
[----:B------:R-:W-:-:S00]  /*08b0*/  NOP ;  /* 0x0000000000007918 */ /* 0x000fc00000000000 */
[----:B------:R-:W-:-:S00]  /*08c0*/  NOP ;  /* 0x0000000000007918 */ /* 0x000fc00000000000 */
[----:B------:R-:W-:-:S00]  /*08d0*/  NOP ;  /* 0x0000000000007918 */ /* 0x000fc00000000000 */
[----:B------:R-:W-:-:S00]  /*08e0*/  NOP ;  /* 0x0000000000007918 */ /* 0x000fc00000000000 */
[----:B------:R-:W-:-:S00]  /*08f0*/  NOP ;  /* 0x0000000000007918 */ /* 0x000fc00000000000 */
.L_x_1:
